//
// Generated by NVIDIA NVVM Compiler
//
// Compiler Build ID: CL-36424714
// Cuda compilation tools, release 13.0, V13.0.88
// Based on NVVM 20.0.0
//

.version 9.0
.target sm_100
.address_size 64

	// .globl	_Z8wmma_kerP6__halfS0_Pf

.visible .entry _Z8wmma_kerP6__halfS0_Pf(
	.param .u64 .ptr .align 1 _Z8wmma_kerP6__halfS0_Pf_param_0,
	.param .u64 .ptr .align 1 _Z8wmma_kerP6__halfS0_Pf_param_1,
	.param .u64 .ptr .align 1 _Z8wmma_kerP6__halfS0_Pf_param_2
)
{
	.reg .b32 	%r<18>;
	.reg .b32 	%f<10>;
	.reg .b64 	%rd<7>;

	ld.param.u64 	%rd1, [_Z8wmma_kerP6__halfS0_Pf_param_0];
	ld.param.u64 	%rd2, [_Z8wmma_kerP6__halfS0_Pf_param_1];
	ld.param.u64 	%rd3, [_Z8wmma_kerP6__halfS0_Pf_param_2];
	cvta.to.global.u64 	%rd4, %rd1;
	cvta.to.global.u64 	%rd5, %rd2;
	cvta.to.global.u64 	%rd6, %rd3;
	mov.b32 	%r1, 16;
	wmma.load.a.sync.aligned.col.m16n16k16.global.f16 	{%r2, %r3, %r4, %r5, %r6, %r7, %r8, %r9}, [%rd4], %r1;
	wmma.load.b.sync.aligned.row.m16n16k16.global.f16 	{%r10, %r11, %r12, %r13, %r14, %r15, %r16, %r17}, [%rd5], %r1;
	mov.f32 	%f1, 0f00000000;
	wmma.mma.sync.aligned.col.row.m16n16k16.f32.f32 {%f2, %f3, %f4, %f5, %f6, %f7, %f8, %f9}, {%r2, %r3, %r4, %r5, %r6, %r7, %r8, %r9}, {%r10, %r11, %r12, %r13, %r14, %r15, %r16, %r17}, {%f1, %f1, %f1, %f1, %f1, %f1, %f1, %f1};
	wmma.store.d.sync.aligned.row.m16n16k16.global.f32 	[%rd6], {%f2, %f3, %f4, %f5, %f6, %f7, %f8, %f9}, %r1;
	ret;

}


// ===== COMPILED SASS (sm_100) =====

	.target	sm_100

	.elftype	@"ET_EXEC"


//--------------------- .note.nv.tkinfo           --------------------------
	.section	.note.nv.tkinfo,"",@"SHT_NOTE"
	.sectionflags	@"SHF_NOTE_NV_TKINFO"
	.tkinfo
        /*0018*/ 	.word	0x00000002
        /*0030*/ 	.string	""
        /*0030*/ 	.string	"ptxas"
        /*0030*/ 	.string	"Cuda compilation tools, release 13.0, V13.0.88"
        /*0030*/ 	.string	"Build cuda_13.0.r13.0/compiler.36424714_0"
        /*0030*/ 	.string	"-arch sm_100 -m 64 "



//--------------------- .note.nv.cuinfo           --------------------------
	.section	.note.nv.cuinfo,"",@"SHT_NOTE"
	.sectionflags	@"SHF_NOTE_NV_CUINFO"
        /*0018*/ 	.short	0x0002
        /*001a*/ 	.short	0x0064
        /*001c*/ 	.short	0x0082
	.zero		2


//--------------------- .nv.info                  --------------------------
	.section	.nv.info,"",@"SHT_CUDA_INFO"
	.align	4


	//----- nvinfo : EIATTR_REGCOUNT
	.align		4
        /*0000*/ 	.byte	0x04, 0x2f
        /*0002*/ 	.short	(.L_1 - .L_0)
	.align		4
.L_0:
        /*0004*/ 	.word	index@(_Z8wmma_kerP6__halfS0_Pf)
        /*0008*/ 	.word	0x0000001e


	//----- nvinfo : EIATTR_FRAME_SIZE
	.align		4
.L_1:
        /*000c*/ 	.byte	0x04, 0x11
        /*000e*/ 	.short	(.L_3 - .L_2)
	.align		4
.L_2:
        /*0010*/ 	.word	index@(_Z8wmma_kerP6__halfS0_Pf)
        /*0014*/ 	.word	0x00000000


	//----- nvinfo : EIATTR_MIN_STACK_SIZE
	.align		4
.L_3:
        /*0018*/ 	.byte	0x04, 0x12
        /*001a*/ 	.short	(.L_5 - .L_4)
	.align		4
.L_4:
        /*001c*/ 	.word	index@(_Z8wmma_kerP6__halfS0_Pf)
        /*0020*/ 	.word	0x00000000
.L_5:


//--------------------- .nv.compat                --------------------------
	.section	.nv.compat,"",@"SHT_CUDA_COMPAT_INFO"
	.align	4
        /*0000*/ 	.byte	0x02, 0x09, 0x00, 0x00, 0x02, 0x02, 0x01, 0x00, 0x02, 0x05, 0x05, 0x00, 0x03, 0x07, 0x01, 0x01
        /*0010*/ 	.byte	0x02, 0x03, 0x00, 0x00, 0x02, 0x06, 0x01, 0x00, 0x04, 0x0b, 0x08, 0x00, 0x09, 0x00, 0x00, 0x00
        /*0020*/ 	.byte	0x00, 0x00, 0x00, 0x00


//--------------------- .nv.info._Z8wmma_kerP6__halfS0_Pf --------------------------
	.section	.nv.info._Z8wmma_kerP6__halfS0_Pf,"",@"SHT_CUDA_INFO"
	.sectionflags	@""
	.align	4


	//----- nvinfo : EIATTR_CUDA_API_VERSION
	.align		4
        /*0000*/ 	.byte	0x04, 0x37
        /*0002*/ 	.short	(.L_7 - .L_6)
.L_6:
        /*0004*/ 	.word	0x00000082


	//----- nvinfo : EIATTR_KPARAM_INFO
	.align		4
.L_7:
        /*0008*/ 	.byte	0x04, 0x17
        /*000a*/ 	.short	(.L_9 - .L_8)
.L_8:
        /*000c*/ 	.word	0x00000000
        /*0010*/ 	.short	0x0002
        /*0012*/ 	.short	0x0010
        /*0014*/ 	.byte	0x00, 0xf5, 0x21, 0x00


	//----- nvinfo : EIATTR_KPARAM_INFO
	.align		4
.L_9:
        /*0018*/ 	.byte	0x04, 0x17
        /*001a*/ 	.short	(.L_11 - .L_10)
.L_10:
        /*001c*/ 	.word	0x00000000
        /*0020*/ 	.short	0x0001
        /*0022*/ 	.short	0x0008
        /*0024*/ 	.byte	0x00, 0xf5, 0x21, 0x00


	//----- nvinfo : EIATTR_KPARAM_INFO
	.align		4
.L_11:
        /*0028*/ 	.byte	0x04, 0x17
        /*002a*/ 	.short	(.L_13 - .L_12)
.L_12:
        /*002c*/ 	.word	0x00000000
        /*0030*/ 	.short	0x0000
        /*0032*/ 	.short	0x0000
        /*0034*/ 	.byte	0x00, 0xf5, 0x21, 0x00


	//----- nvinfo : EIATTR_SPARSE_MMA_MASK
	.align		4
.L_13:
        /*0038*/ 	.byte	0x03, 0x50
        /*003a*/ 	.short	0x0000


	//----- nvinfo : EIATTR_WMMA_USED
	.align		4
        /*003c*/ 	.byte	0x01, 0x2b
	.zero		2


	//----- nvinfo : EIATTR_MAXREG_COUNT
	.align		4
        /*0040*/ 	.byte	0x03, 0x1b
        /*0042*/ 	.short	0x00ff


	//----- nvinfo : EIATTR_MERCURY_ISA_VERSION
	.align		4
        /*0044*/ 	.byte	0x03, 0x5f
        /*0046*/ 	.short	0x0101


	//----- nvinfo : EIATTR_VRC_CTA_INIT_COUNT
	.align		4
        /*0048*/ 	.byte	0x02, 0x4a
	.zero		1
	.zero		1


	//----- nvinfo : EIATTR_EXIT_INSTR_OFFSETS
	.align		4
        /*004c*/ 	.byte	0x04, 0x1c
        /*004e*/ 	.short	(.L_15 - .L_14)


	//   ....[0]....
.L_14:
        /*0050*/ 	.word	0x00000250


	//----- nvinfo : EIATTR_CBANK_PARAM_SIZE
	.align		4
.L_15:
        /*0054*/ 	.byte	0x03, 0x19
        /*0056*/ 	.short	0x0018


	//----- nvinfo : EIATTR_PARAM_CBANK
	.align		4
        /*0058*/ 	.byte	0x04, 0x0a
        /*005a*/ 	.short	(.L_17 - .L_16)
	.align		4
.L_16:
        /*005c*/ 	.word	index@(.nv.constant0._Z8wmma_kerP6__halfS0_Pf)
        /*0060*/ 	.short	0x0380
        /*0062*/ 	.short	0x0018


	//----- nvinfo : EIATTR_SW_WAR
	.align		4
.L_17:
        /*0064*/ 	.byte	0x04, 0x36
        /*0066*/ 	.short	(.L_19 - .L_18)
.L_18:
        /*0068*/ 	.word	0x00000008
.L_19:


//--------------------- .nv.callgraph             --------------------------
	.section	.nv.callgraph,"",@"SHT_CUDA_CALLGRAPH"
	.align	4
	.sectionentsize	8
	.align		4
        /*0000*/ 	.word	0x00000000
	.align		4
        /*0004*/ 	.word	0xffffffff
	.align		4
        /*0008*/ 	.word	0x00000000
	.align		4
        /*000c*/ 	.word	0xfffffffe
	.align		4
        /*0010*/ 	.word	0x00000000
	.align		4
        /*0014*/ 	.word	0xfffffffd
	.align		4
        /*0018*/ 	.word	0x00000000
	.align		4
        /*001c*/ 	.word	0xfffffffc


//--------------------- .text._Z8wmma_kerP6__halfS0_Pf --------------------------
	.section	.text._Z8wmma_kerP6__halfS0_Pf,"ax",@progbits
	.align	128
        .global         _Z8wmma_kerP6__halfS0_Pf
        .type           _Z8wmma_kerP6__halfS0_Pf,@function
        .size           _Z8wmma_kerP6__halfS0_Pf,(.L_x_1 - _Z8wmma_kerP6__halfS0_Pf)
        .other          _Z8wmma_kerP6__halfS0_Pf,@"STO_CUDA_ENTRY STV_DEFAULT"
_Z8wmma_kerP6__halfS0_Pf:
.text._Z8wmma_kerP6__halfS0_Pf:
[----:B------:R-:W-:Y:S01]  /*0000*/  LDC R1, c[0x0][0x37c] ;  /* 0x0000df00ff017b82 */ /* 0x000fe20000000800 */
[----:B------:R-:W0:Y:S01]  /*0010*/  S2R R5, SR_LANEID ;  /* 0x0000000000057919 */ /* 0x000e220000000000 */
[----:B------:R-:W1:Y:S01]  /*0020*/  LDCU.128 UR8, c[0x0][0x380] ;  /* 0x00007000ff0877ac */ /* 0x000e620008000c00 */
[----:B------:R-:W-:Y:S01]  /*0030*/  IMAD.MOV.U32 R3, RZ, RZ, RZ ;  /* 0x000000ffff037224 */ /* 0x000fe200078e00ff */
[----:B------:R-:W2:Y:S01]  /*0040*/  LDCU.64 UR4, c[0x0][0x358] ;  /* 0x00006b00ff0477ac */ /* 0x000ea20008000a00 */
[----:B------:R-:W3:Y:S01]  /*0050*/  LDCU.64 UR6, c[0x0][0x390] ;  /* 0x00007200ff0677ac */ /* 0x000ee20008000a00 */
[----:B0-----:R-:W-:Y:S02]  /*0060*/  LOP3.LUT R2, R5, 0x3, RZ, 0xc0, !PT ;  /* 0x0000000305027812 */ /* 0x001fe400078ec0ff */
[----:B------:R-:W-:-:S05]  /*0070*/  SHF.R.U32.HI R5, RZ, 0x2, R5 ;  /* 0x00000002ff057819 */ /* 0x000fca0000011605 */
[----:B------:R-:W-:-:S03]  /*0080*/  IMAD.WIDE.U32 R2, R5, 0x8, R2 ;  /* 0x0000000805027825 */ /* 0x000fc600078e0002 */
[C---:B-1----:R-:W-:Y:S02]  /*0090*/  LEA R8, P0, R2.reuse, UR8, 0x2 ;  /* 0x0000000802087c11 */ /* 0x042fe4000f8010ff */
[C---:B------:R-:W-:Y:S02]  /*00a0*/  LEA R10, P1, R2.reuse, UR10, 0x2 ;  /* 0x0000000a020a7c11 */ /* 0x040fe4000f8210ff */
[C-C-:B------:R-:W-:Y:S02]  /*00b0*/  LEA.HI.X R9, R2.reuse, UR9, R3.reuse, 0x2, P0 ;  /* 0x0000000902097c11 */ /* 0x140fe400080f1403 */
[----:B------:R-:W-:-:S03]  /*00c0*/  LEA.HI.X R11, R2, UR11, R3, 0x2, P1 ;  /* 0x0000000b020b7c11 */ /* 0x000fc600088f1403 */
[----:B--2---:R-:W2:Y:S04]  /*00d0*/  LDG.E R0, desc[UR4][R8.64] ;  /* 0x0000000408007981 */ /* 0x004ea8000c1e1900 */
[----:B------:R-:W4:Y:S04]  /*00e0*/  LDG.E R13, desc[UR4][R10.64] ;  /* 0x000000040a0d7981 */ /* 0x000f28000c1e1900 */
[----:B------:R-:W5:Y:S04]  /*00f0*/  LDG.E R14, desc[UR4][R10.64+0x100] ;  /* 0x000100040a0e7981 */ /* 0x000f68000c1e1900 */
[----:B------:R-:W3:Y:S04]  /*0100*/  LDG.E R12, desc[UR4][R8.64+0x10] ;  /* 0x00001004080c7981 */ /* 0x000ee8000c1e1900 */
[----:B------:R-:W3:Y:S04]  /*0110*/  LDG.E R6, desc[UR4][R8.64+0x100] ;  /* 0x0001000408067981 */ /* 0x000ee8000c1e1900 */
[----:B------:R-:W3:Y:S04]  /*0120*/  LDG.E R7, desc[UR4][R8.64+0x110] ;  /* 0x0001100408077981 */ /* 0x000ee8000c1e1900 */
[----:B------:R-:W3:Y:S04]  /*0130*/  LDG.E R15, desc[UR4][R10.64+0x10] ;  /* 0x000010040a0f7981 */ /* 0x000ee8000c1e1900 */
[----:B------:R-:W3:Y:S04]  /*0140*/  LDG.E R16, desc[UR4][R10.64+0x110] ;  /* 0x000110040a107981 */ /* 0x000ee8000c1e1900 */
[----:B--2---:R-:W-:Y:S04]  /*0150*/  MOVM.16.MT88 R4, R0 ;  /* 0x000000000004723a */ /* 0x004fe80000000000 */
[----:B----4-:R-:W-:Y:S04]  /*0160*/  MOVM.16.MT88 R18, R13 ;  /* 0x000000000d12723a */ /* 0x010fe80000000000 */
[----:B-----5:R-:W-:Y:S04]  /*0170*/  MOVM.16.MT88 R19, R14 ;  /* 0x000000000e13723a */ /* 0x020fe80000000000 */
[----:B---3--:R-:W-:Y:S04]  /*0180*/  MOVM.16.MT88 R5, R12 ;  /* 0x000000000c05723a */ /* 0x008fe80000000000 */
[----:B------:R-:W-:Y:S04]  /*0190*/  MOVM.16.MT88 R6, R6 ;  /* 0x000000000606723a */ /* 0x000fe80000000000 */
[----:B------:R-:W0:Y:S04]  /*01a0*/  MOVM.16.MT88 R7, R7 ;  /* 0x000000000707723a */ /* 0x000e280000000000 */
[----:B------:R-:W-:Y:S04]  /*01b0*/  MOVM.16.MT88 R20, R15 ;  /* 0x000000000f14723a */ /* 0x000fe80000000000 */
[----:B------:R-:W1:Y:S01]  /*01c0*/  MOVM.16.MT88 R21, R16 ;  /* 0x000000001015723a */ /* 0x000e620000000000 */
[C---:B0-----:R-:W-:Y:S08]  /*01d0*/  HMMA.16816.F32 R24, R4.reuse, R18, RZ ;  /* 0x000000120418723c */ /* 0x041ff000000018ff */
[----:B-1----:R-:W-:Y:S01]  /*01e0*/  HMMA.16816.F32 R20, R4, R20, RZ ;  /* 0x000000140414723c */ /* 0x002fe200000018ff */
[----:B------:R-:W-:-:S04]  /*01f0*/  LEA R4, P0, R2, UR6, 0x3 ;  /* 0x0000000602047c11 */ /* 0x000fc8000f8018ff */
[----:B------:R-:W-:-:S06]  /*0200*/  LEA.HI.X R5, R2, UR7, R3, 0x3, P0 ;  /* 0x0000000702057c11 */ /* 0x000fcc00080f1c03 */
[----:B------:R-:W-:Y:S04]  /*0210*/  STG.E.64 desc[UR4][R4.64], R24 ;  /* 0x0000001804007986 */ /* 0x000fe8000c101b04 */
[----:B------:R-:W-:Y:S04]  /*0220*/  STG.E.64 desc[UR4][R4.64+0x200], R26 ;  /* 0x0002001a04007986 */ /* 0x000fe8000c101b04 */
[----:B------:R-:W-:Y:S04]  /*0230*/  STG.E.64 desc[UR4][R4.64+0x20], R20 ;  /* 0x0000201404007986 */ /* 0x000fe8000c101b04 */
[----:B------:R-:W-:Y:S01]  /*0240*/  STG.E.64 desc[UR4][R4.64+0x220], R22 ;  /* 0x0002201604007986 */ /* 0x000fe2000c101b04 */
[----:B------:R-:W-:Y:S05]  /*0250*/  EXIT ;  /* 0x000000000000794d */ /* 0x000fea0003800000 */
.L_x_0:
[----:B------:R-:W-:-:S00]  /*0260*/  BRA `(.L_x_0) ;  /* 0xfffffffc00fc7947 */ /* 0x000fc0000383ffff */
[----:B------:R-:W-:-:S00]  /*0270*/  NOP ;  /* 0x0000000000007918 */ /* 0x000fc00000000000 */
        /* <DEDUP_REMOVED lines=8> */
.L_x_1:


//--------------------- .nv.shared.reserved.0     --------------------------
	.section	.nv.shared.reserved.0,"aw",@nobits
	.weak		__nv_reservedSMEM_offset_0_alias
	.size		__nv_reservedSMEM_offset_0_alias, 0, 64
	.other		__nv_reservedSMEM_offset_0_alias,@"STO_CUDA_RESERVED_SHARED STV_DEFAULT"
__nv_reservedSMEM_offset_0_alias:
	.zero		0
	.zero		64


//--------------------- .nv.constant0._Z8wmma_kerP6__halfS0_Pf --------------------------
	.section	.nv.constant0._Z8wmma_kerP6__halfS0_Pf,"a",@progbits
	.sectionflags	@""
	.align	4
.nv.constant0._Z8wmma_kerP6__halfS0_Pf:
	.zero		920


//--------------------- SYMBOLS --------------------------

	.type		.nv.reservedSmem.offset0,@object
	.size		.nv.reservedSmem.offset0,0x4
